	.headerflags	@"EF_CUDA_TEXMODE_UNIFIED EF_CUDA_64BIT_ADDRESS EF_CUDA_ACCELERATORS EF_CUDA_SM90 EF_CUDA_VIRTUAL_SM(EF_CUDA_SM90)"
	.elftype	@"ET_EXEC"


//--------------------- .nv.info                  --------------------------
	.section	.nv.info,"",@"SHT_CUDA_INFO"
	.align	4


	//----- nvinfo : EIATTR_REGCOUNT
	.align		4
        /*0000*/ 	.byte	0x04, 0x2f
        /*0002*/ 	.short	(.L_1 - .L_0)
	.align		4
.L_0:
        /*0004*/ 	.word	index@(triton_poi_fused_convolution_13)
        /*0008*/ 	.word	0x0000000c


	//----- nvinfo : EIATTR_MIN_STACK_SIZE
	.align		4
.L_1:
        /*000c*/ 	.byte	0x04, 0x12
        /*000e*/ 	.short	(.L_3 - .L_2)
	.align		4
.L_2:
        /*0010*/ 	.word	index@(triton_poi_fused_convolution_13)
        /*0014*/ 	.word	0x00000000


	//----- nvinfo : EIATTR_FRAME_SIZE
	.align		4
.L_3:
        /*0018*/ 	.byte	0x04, 0x11
        /*001a*/ 	.short	(.L_5 - .L_4)
	.align		4
.L_4:
        /*001c*/ 	.word	index@(triton_poi_fused_convolution_13)
        /*0020*/ 	.word	0x00000000


	//----- nvinfo : EIATTR_MIN_STACK_SIZE
	.align		4
.L_5:
        /*0024*/ 	.byte	0x04, 0x12
        /*0026*/ 	.short	(.L_7 - .L_6)
	.align		4
.L_6:
        /*0028*/ 	.word	index@(triton_poi_fused_convolution_13)
        /*002c*/ 	.word	0x00000000
.L_7:


//--------------------- .nv.info.triton_poi_fused_convolution_13 --------------------------
	.section	.nv.info.triton_poi_fused_convolution_13,"",@"SHT_CUDA_INFO"
	.sectionflags	@""
	.align	4


	//----- nvinfo : EIATTR_CUDA_API_VERSION
	.align		4
        /*0000*/ 	.byte	0x04, 0x37
        /*0002*/ 	.short	(.L_9 - .L_8)
.L_8:
        /*0004*/ 	.word	0x0000007c


	//----- nvinfo : EIATTR_KPARAM_INFO
	.align		4
.L_9:
        /*0008*/ 	.byte	0x04, 0x17
        /*000a*/ 	.short	(.L_11 - .L_10)
.L_10:
        /*000c*/ 	.word	0x00000000
        /*0010*/ 	.short	0x0002
        /*0012*/ 	.short	0x0010
        /*0014*/ 	.byte	0x00, 0xf0, 0x11, 0x00


	//----- nvinfo : EIATTR_KPARAM_INFO
	.align		4
.L_11:
        /*0018*/ 	.byte	0x04, 0x17
        /*001a*/ 	.short	(.L_13 - .L_12)
.L_12:
        /*001c*/ 	.word	0x00000000
        /*0020*/ 	.short	0x0001
        /*0022*/ 	.short	0x0008
        /*0024*/ 	.byte	0x00, 0xf4, 0x21, 0x00


	//----- nvinfo : EIATTR_KPARAM_INFO
	.align		4
.L_13:
        /*0028*/ 	.byte	0x04, 0x17
        /*002a*/ 	.short	(.L_15 - .L_14)
.L_14:
        /*002c*/ 	.word	0x00000000
        /*0030*/ 	.short	0x0000
        /*0032*/ 	.short	0x0000
        /*0034*/ 	.byte	0x00, 0xf4, 0x21, 0x00


	//----- nvinfo : EIATTR_SPARSE_MMA_MASK
	.align		4
.L_15:
        /*0038*/ 	.byte	0x03, 0x50
        /*003a*/ 	.short	0x0000


	//----- nvinfo : EIATTR_MAXREG_COUNT
	.align		4
        /*003c*/ 	.byte	0x03, 0x1b
        /*003e*/ 	.short	0x00ff


	//----- nvinfo : EIATTR_EXIT_INSTR_OFFSETS
	.align		4
        /*0040*/ 	.byte	0x04, 0x1c
        /*0042*/ 	.short	(.L_17 - .L_16)


	//   ....[0]....
.L_16:
        /*0044*/ 	.word	0x00000150


	//----- nvinfo : EIATTR_REQNTID
	.align		4
.L_17:
        /*0048*/ 	.byte	0x04, 0x10
        /*004a*/ 	.short	(.L_19 - .L_18)
.L_18:
        /*004c*/ 	.word	0x00000080
        /*0050*/ 	.word	0x00000001
        /*0054*/ 	.word	0x00000001


	//----- nvinfo : EIATTR_CBANK_PARAM_SIZE
	.align		4
.L_19:
        /*0058*/ 	.byte	0x03, 0x19
        /*005a*/ 	.short	0x0014


	//----- nvinfo : EIATTR_PARAM_CBANK
	.align		4
        /*005c*/ 	.byte	0x04, 0x0a
        /*005e*/ 	.short	(.L_21 - .L_20)
	.align		4
.L_20:
        /*0060*/ 	.word	index@(.nv.constant0.triton_poi_fused_convolution_13)
        /*0064*/ 	.short	0x0210
        /*0066*/ 	.short	0x0014


	//----- nvinfo : EIATTR_SW_WAR
	.align		4
.L_21:
        /*0068*/ 	.byte	0x04, 0x36
        /*006a*/ 	.short	(.L_23 - .L_22)
.L_22:
        /*006c*/ 	.word	0x00000008
.L_23:


//--------------------- .nv.callgraph             --------------------------
	.section	.nv.callgraph,"",@"SHT_CUDA_CALLGRAPH"
	.align	4
	.sectionentsize	8
	.align		4
        /*0000*/ 	.word	0x00000000
	.align		4
        /*0004*/ 	.word	0xffffffff
	.align		4
        /*0008*/ 	.word	0x00000000
	.align		4
        /*000c*/ 	.word	0xfffffffe
	.align		4
        /*0010*/ 	.word	0x00000000
	.align		4
        /*0014*/ 	.word	0xfffffffd
	.align		4
        /*0018*/ 	.word	0x00000000
	.align		4
        /*001c*/ 	.word	0xfffffffc


//--------------------- .text.triton_poi_fused_convolution_13 --------------------------
	.section	.text.triton_poi_fused_convolution_13,"ax",@progbits
	.align	128
        .global         triton_poi_fused_convolution_13
        .type           triton_poi_fused_convolution_13,@function
        .size           triton_poi_fused_convolution_13,(.L_x_1 - triton_poi_fused_convolution_13)
        .other          triton_poi_fused_convolution_13,@"STO_CUDA_ENTRY STV_DEFAULT"
triton_poi_fused_convolution_13:
.text.triton_poi_fused_convolution_13:
[----:B------:R-:W-:Y:S01]  /*0000*/  LDC R1, c[0x0][0x28] ;  /* 0x00000a00ff017b82 */ /* 0x000fe20000000800 */
[----:B------:R-:W1:Y:S07]  /*0010*/  S2R R0, SR_TID.X ;  /* 0x0000000000007919 */ /* 0x000e6e0000002100 */
[----:B------:R-:W2:Y:S01]  /*0020*/  LDC.64 R4, c[0x0][0x218] ;  /* 0x00008600ff047b82 */ /* 0x000ea20000000a00 */
[----:B------:R-:W-:Y:S01]  /*0030*/  ULDC.64 UR4, c[0x0][0x208] ;  /* 0x0000820000047ab9 */ /* 0x000fe20000000a00 */
[----:B------:R-:W3:Y:S06]  /*0040*/  S2R R7, SR_CTAID.X ;  /* 0x0000000000077919 */ /* 0x000eec0000002500 */
[----:B------:R-:W4:Y:S01]  /*0050*/  LDC.64 R2, c[0x0][0x210] ;  /* 0x00008400ff027b82 */ /* 0x000f220000000a00 */
[----:B-1----:R-:W-:Y:S01]  /*0060*/  IMAD.SHL.U32 R0, R0, 0x2, RZ ;  /* 0x0000000200007824 */ /* 0x002fe200078e00ff */
[----:B---3--:R-:W-:-:S04]  /*0070*/  SHF.R.S32.HI R6, RZ, 0x17, R7 ;  /* 0x00000017ff067819 */ /* 0x008fc80000011407 */
[----:B------:R-:W-:-:S04]  /*0080*/  LOP3.LUT R0, R0, 0xfe, RZ, 0xc0, !PT ;  /* 0x000000fe00007812 */ /* 0x000fc800078ec0ff */
[----:B------:R-:W-:Y:S02]  /*0090*/  LEA R7, R7, R0, 0x8 ;  /* 0x0000000007077211 */ /* 0x000fe400078e40ff */
[----:B------:R-:W-:-:S03]  /*00a0*/  SGXT R0, R6, 0x1 ;  /* 0x000000010600781a */ /* 0x000fc60000000200 */
[----:B----4-:R-:W-:Y:S01]  /*00b0*/  IMAD.WIDE R2, R7, 0x4, R2 ;  /* 0x0000000407027825 */ /* 0x010fe200078e0202 */
[----:B------:R-:W-:-:S04]  /*00c0*/  LEA.HI R0, R0, R7, RZ, 0x7 ;  /* 0x0000000700007211 */ /* 0x000fc800078f38ff */
[----:B------:R-:W-:-:S05]  /*00d0*/  LOP3.LUT R0, R0, 0xffffff80, RZ, 0xc0, !PT ;  /* 0xffffff8000007812 */ /* 0x000fca00078ec0ff */
[----:B------:R-:W-:Y:S02]  /*00e0*/  IMAD.IADD R9, R7, 0x1, -R0 ;  /* 0x0000000107097824 */ /* 0x000fe400078e0a00 */
[----:B------:R-:W3:Y:S02]  /*00f0*/  LDG.E.64 R6, desc[UR4][R2.64] ;  /* 0x0000000402067981 */ /* 0x000ee4000c1e1b00 */
[----:B--2---:R-:W-:-:S06]  /*0100*/  IMAD.WIDE R4, R9, 0x4, R4 ;  /* 0x0000000409047825 */ /* 0x004fcc00078e0204 */
[----:B------:R-:W3:Y:S02]  /*0110*/  LDG.E.EL.64 R4, desc[UR4][R4.64] ;  /* 0x0000000404047981 */ /* 0x000ee4000c2e1b00 */
[----:B---3--:R-:W-:Y:S01]  /*0120*/  FADD R6, R6, R4 ;  /* 0x0000000406067221 */ /* 0x008fe20000000000 */
[----:B------:R-:W-:-:S05]  /*0130*/  FADD R7, R7, R5 ;  /* 0x0000000507077221 */ /* 0x000fca0000000000 */
[----:B------:R-:W-:Y:S01]  /*0140*/  STG.E.64 desc[UR4][R2.64], R6 ;  /* 0x0000000602007986 */ /* 0x000fe2000c101b04 */
[----:B------:R-:W-:Y:S05]  /*0150*/  EXIT ;  /* 0x000000000000794d */ /* 0x000fea0003800000 */
.L_x_0:
[----:B------:R-:W-:-:S00]  /*0160*/  BRA `(.L_x_0) ;  /* 0xfffffffc00fc7947 */ /* 0x000fc0000383ffff */
[----:B------:R-:W-:-:S00]  /*0170*/  NOP ;  /* 0x0000000000007918 */ /* 0x000fc00000000000 */
        /* <DEDUP_REMOVED lines=8> */
.L_x_1:


//--------------------- .nv.constant0.triton_poi_fused_convolution_13 --------------------------
	.section	.nv.constant0.triton_poi_fused_convolution_13,"a",@progbits
	.sectionflags	@""
	.align	4
.nv.constant0.triton_poi_fused_convolution_13:
	.zero		548
